//
// Generated by NVIDIA NVVM Compiler
//
// Compiler Build ID: CL-36424714
// Cuda compilation tools, release 13.0, V13.0.88
// Based on NVVM 20.0.0
//

.version 9.0
.target sm_100
.address_size 64

	// .globl	_Z10YourkernelP6uchar3fii

.visible .entry _Z10YourkernelP6uchar3fii(
	.param .u64 .ptr .align 1 _Z10YourkernelP6uchar3fii_param_0,
	.param .f32 _Z10YourkernelP6uchar3fii_param_1,
	.param .u32 _Z10YourkernelP6uchar3fii_param_2,
	.param .u32 _Z10YourkernelP6uchar3fii_param_3
)
{
	.reg .pred 	%p<10>;
	.reg .b16 	%rs<17>;
	.reg .b32 	%r<13>;
	.reg .b64 	%rd<5>;

	ld.param.u64 	%rd1, [_Z10YourkernelP6uchar3fii_param_0];
	ld.param.u32 	%r5, [_Z10YourkernelP6uchar3fii_param_2];
	ld.param.u32 	%r6, [_Z10YourkernelP6uchar3fii_param_3];
	mov.u32 	%r1, %tid.x;
	mov.u32 	%r2, %ctaid.x;
	shr.u32 	%r7, %r5, 31;
	add.s32 	%r8, %r5, %r7;
	shr.s32 	%r3, %r8, 1;
	setp.lt.s32 	%p1, %r1, %r3;
	shr.u32 	%r9, %r6, 31;
	add.s32 	%r10, %r6, %r9;
	shr.s32 	%r4, %r10, 1;
	setp.lt.s32 	%p2, %r2, %r4;
	and.pred  	%p3, %p1, %p2;
	mov.b16 	%rs15, 0;
	mov.b16 	%rs14, 255;
	mov.u16 	%rs16, %rs15;
	@%p3 bra 	$L__BB0_3;
	setp.lt.s32 	%p4, %r2, %r4;
	setp.gt.s32 	%p5, %r1, %r3;
	and.pred  	%p6, %p5, %p4;
	mov.b16 	%rs14, 0;
	mov.b16 	%rs15, 255;
	mov.u16 	%rs16, %rs14;
	@%p6 bra 	$L__BB0_3;
	setp.lt.s32 	%p7, %r1, %r3;
	setp.gt.s32 	%p8, %r2, %r4;
	and.pred  	%p9, %p7, %p8;
	selp.s16 	%rs14, -1, 0, %p9;
	selp.u16 	%rs13, 1, 0, %p9;
	add.s16 	%rs16, %rs13, -1;
	mov.u16 	%rs15, %rs14;
$L__BB0_3:
	cvta.to.global.u64 	%rd2, %rd1;
	mov.u32 	%r11, %ntid.x;
	mad.lo.s32 	%r12, %r2, %r11, %r1;
	mul.wide.s32 	%rd3, %r12, 3;
	add.s64 	%rd4, %rd2, %rd3;
	st.global.u8 	[%rd4], %rs14;
	st.global.u8 	[%rd4+1], %rs15;
	st.global.u8 	[%rd4+2], %rs16;
	ret;

}


// ===== COMPILED SASS (sm_100) =====

	.target	sm_100

	.elftype	@"ET_EXEC"


//--------------------- .note.nv.tkinfo           --------------------------
	.section	.note.nv.tkinfo,"",@"SHT_NOTE"
	.sectionflags	@"SHF_NOTE_NV_TKINFO"
	.tkinfo
        /*0018*/ 	.word	0x00000002
        /*0030*/ 	.string	""
        /*0030*/ 	.string	"ptxas"
        /*0030*/ 	.string	"Cuda compilation tools, release 13.0, V13.0.88"
        /*0030*/ 	.string	"Build cuda_13.0.r13.0/compiler.36424714_0"
        /*0030*/ 	.string	"-arch sm_100 -m 64 "



//--------------------- .note.nv.cuinfo           --------------------------
	.section	.note.nv.cuinfo,"",@"SHT_NOTE"
	.sectionflags	@"SHF_NOTE_NV_CUINFO"
        /*0018*/ 	.short	0x0002
        /*001a*/ 	.short	0x0064
        /*001c*/ 	.short	0x0082
	.zero		2


//--------------------- .nv.info                  --------------------------
	.section	.nv.info,"",@"SHT_CUDA_INFO"
	.align	4


	//----- nvinfo : EIATTR_REGCOUNT
	.align		4
        /*0000*/ 	.byte	0x04, 0x2f
        /*0002*/ 	.short	(.L_1 - .L_0)
	.align		4
.L_0:
        /*0004*/ 	.word	index@(_Z10YourkernelP6uchar3fii)
        /*0008*/ 	.word	0x0000000a


	//----- nvinfo : EIATTR_FRAME_SIZE
	.align		4
.L_1:
        /*000c*/ 	.byte	0x04, 0x11
        /*000e*/ 	.short	(.L_3 - .L_2)
	.align		4
.L_2:
        /*0010*/ 	.word	index@(_Z10YourkernelP6uchar3fii)
        /*0014*/ 	.word	0x00000000


	//----- nvinfo : EIATTR_MIN_STACK_SIZE
	.align		4
.L_3:
        /*0018*/ 	.byte	0x04, 0x12
        /*001a*/ 	.short	(.L_5 - .L_4)
	.align		4
.L_4:
        /*001c*/ 	.word	index@(_Z10YourkernelP6uchar3fii)
        /*0020*/ 	.word	0x00000000
.L_5:


//--------------------- .nv.compat                --------------------------
	.section	.nv.compat,"",@"SHT_CUDA_COMPAT_INFO"
	.align	4
        /*0000*/ 	.byte	0x02, 0x09, 0x00, 0x00, 0x02, 0x02, 0x01, 0x00, 0x02, 0x05, 0x05, 0x00, 0x03, 0x07, 0x01, 0x01
        /*0010*/ 	.byte	0x02, 0x03, 0x00, 0x00, 0x02, 0x06, 0x01, 0x00, 0x04, 0x0b, 0x08, 0x00, 0x09, 0x00, 0x00, 0x00
        /*0020*/ 	.byte	0x00, 0x00, 0x00, 0x00


//--------------------- .nv.info._Z10YourkernelP6uchar3fii --------------------------
	.section	.nv.info._Z10YourkernelP6uchar3fii,"",@"SHT_CUDA_INFO"
	.sectionflags	@""
	.align	4


	//----- nvinfo : EIATTR_CUDA_API_VERSION
	.align		4
        /*0000*/ 	.byte	0x04, 0x37
        /*0002*/ 	.short	(.L_7 - .L_6)
.L_6:
        /*0004*/ 	.word	0x00000082


	//----- nvinfo : EIATTR_KPARAM_INFO
	.align		4
.L_7:
        /*0008*/ 	.byte	0x04, 0x17
        /*000a*/ 	.short	(.L_9 - .L_8)
.L_8:
        /*000c*/ 	.word	0x00000000
        /*0010*/ 	.short	0x0003
        /*0012*/ 	.short	0x0010
        /*0014*/ 	.byte	0x00, 0xf0, 0x11, 0x00


	//----- nvinfo : EIATTR_KPARAM_INFO
	.align		4
.L_9:
        /*0018*/ 	.byte	0x04, 0x17
        /*001a*/ 	.short	(.L_11 - .L_10)
.L_10:
        /*001c*/ 	.word	0x00000000
        /*0020*/ 	.short	0x0002
        /*0022*/ 	.short	0x000c
        /*0024*/ 	.byte	0x00, 0xf0, 0x11, 0x00


	//----- nvinfo : EIATTR_KPARAM_INFO
	.align		4
.L_11:
        /*0028*/ 	.byte	0x04, 0x17
        /*002a*/ 	.short	(.L_13 - .L_12)
.L_12:
        /*002c*/ 	.word	0x00000000
        /*0030*/ 	.short	0x0001
        /*0032*/ 	.short	0x0008
        /*0034*/ 	.byte	0x00, 0xf0, 0x11, 0x00


	//----- nvinfo : EIATTR_KPARAM_INFO
	.align		4
.L_13:
        /*0038*/ 	.byte	0x04, 0x17
        /*003a*/ 	.short	(.L_15 - .L_14)
.L_14:
        /*003c*/ 	.word	0x00000000
        /*0040*/ 	.short	0x0000
        /*0042*/ 	.short	0x0000
        /*0044*/ 	.byte	0x00, 0xf5, 0x21, 0x00


	//----- nvinfo : EIATTR_SPARSE_MMA_MASK
	.align		4
.L_15:
        /*0048*/ 	.byte	0x03, 0x50
        /*004a*/ 	.short	0x0000


	//----- nvinfo : EIATTR_MAXREG_COUNT
	.align		4
        /*004c*/ 	.byte	0x03, 0x1b
        /*004e*/ 	.short	0x00ff


	//----- nvinfo : EIATTR_MERCURY_ISA_VERSION
	.align		4
        /*0050*/ 	.byte	0x03, 0x5f
        /*0052*/ 	.short	0x0101


	//----- nvinfo : EIATTR_VRC_CTA_INIT_COUNT
	.align		4
        /*0054*/ 	.byte	0x02, 0x4a
	.zero		1
	.zero		1


	//----- nvinfo : EIATTR_EXIT_INSTR_OFFSETS
	.align		4
        /*0058*/ 	.byte	0x04, 0x1c
        /*005a*/ 	.short	(.L_17 - .L_16)


	//   ....[0]....
.L_16:
        /*005c*/ 	.word	0x00000270


	//----- nvinfo : EIATTR_CRS_STACK_SIZE
	.align		4
.L_17:
        /*0060*/ 	.byte	0x04, 0x1e
        /*0062*/ 	.short	(.L_19 - .L_18)
.L_18:
        /*0064*/ 	.word	0x00000000


	//----- nvinfo : EIATTR_CBANK_PARAM_SIZE
	.align		4
.L_19:
        /*0068*/ 	.byte	0x03, 0x19
        /*006a*/ 	.short	0x0014


	//----- nvinfo : EIATTR_PARAM_CBANK
	.align		4
        /*006c*/ 	.byte	0x04, 0x0a
        /*006e*/ 	.short	(.L_21 - .L_20)
	.align		4
.L_20:
        /*0070*/ 	.word	index@(.nv.constant0._Z10YourkernelP6uchar3fii)
        /*0074*/ 	.short	0x0380
        /*0076*/ 	.short	0x0014


	//----- nvinfo : EIATTR_SW_WAR
	.align		4
.L_21:
        /*0078*/ 	.byte	0x04, 0x36
        /*007a*/ 	.short	(.L_23 - .L_22)
.L_22:
        /*007c*/ 	.word	0x00000008
.L_23:


//--------------------- .nv.callgraph             --------------------------
	.section	.nv.callgraph,"",@"SHT_CUDA_CALLGRAPH"
	.align	4
	.sectionentsize	8
	.align		4
        /*0000*/ 	.word	0x00000000
	.align		4
        /*0004*/ 	.word	0xffffffff
	.align		4
        /*0008*/ 	.word	0x00000000
	.align		4
        /*000c*/ 	.word	0xfffffffe
	.align		4
        /*0010*/ 	.word	0x00000000
	.align		4
        /*0014*/ 	.word	0xfffffffd
	.align		4
        /*0018*/ 	.word	0x00000000
	.align		4
        /*001c*/ 	.word	0xfffffffc


//--------------------- .text._Z10YourkernelP6uchar3fii --------------------------
	.section	.text._Z10YourkernelP6uchar3fii,"ax",@progbits
	.align	128
        .global         _Z10YourkernelP6uchar3fii
        .type           _Z10YourkernelP6uchar3fii,@function
        .size           _Z10YourkernelP6uchar3fii,(.L_x_3 - _Z10YourkernelP6uchar3fii)
        .other          _Z10YourkernelP6uchar3fii,@"STO_CUDA_ENTRY STV_DEFAULT"
_Z10YourkernelP6uchar3fii:
.text._Z10YourkernelP6uchar3fii:
[----:B------:R-:W-:Y:S01]  /*0000*/  LDC R1, c[0x0][0x37c] ;  /* 0x0000df00ff017b82 */ /* 0x000fe20000000800 */
[----:B------:R-:W0:Y:S07]  /*0010*/  S2R R7, SR_TID.X ;  /* 0x0000000000077919 */ /* 0x000e2e0000002100 */
[----:B------:R-:W1:Y:S01]  /*0020*/  LDC R0, c[0x0][0x390] ;  /* 0x0000e400ff007b82 */ /* 0x000e620000000800 */
[----:B------:R-:W2:Y:S01]  /*0030*/  LDCU UR4, c[0x0][0x38c] ;  /* 0x00007180ff0477ac */ /* 0x000ea20008000800 */
[----:B------:R-:W-:Y:S01]  /*0040*/  BSSY.RECONVERGENT B0, `(.L_x_0) ;  /* 0x000001f000007945 */ /* 0x000fe20003800200 */
[----:B------:R-:W-:Y:S01]  /*0050*/  PRMT R6, RZ, 0x7610, R6 ;  /* 0x00007610ff067816 */ /* 0x000fe20000000006 */
[----:B------:R-:W3:Y:S04]  /*0060*/  LDCU.64 UR6, c[0x0][0x358] ;  /* 0x00006b00ff0677ac */ /* 0x000ee80008000a00 */
[----:B------:R-:W4:Y:S08]  /*0070*/  S2UR UR5, SR_CTAID.X ;  /* 0x00000000000579c3 */ /* 0x000f300000002500 */
[----:B------:R-:W5:Y:S01]  /*0080*/  LDC R4, c[0x0][0x360] ;  /* 0x0000d800ff047b82 */ /* 0x000f620000000800 */
[----:B--2---:R-:W-:-:S04]  /*0090*/  ULEA.HI UR4, UR4, UR4, URZ, 0x1 ;  /* 0x0000000404047291 */ /* 0x004fc8000f8f08ff */
[----:B------:R-:W-:-:S03]  /*00a0*/  USHF.R.S32.HI UR4, URZ, 0x1, UR4 ;  /* 0x00000001ff047899 */ /* 0x000fc60008011404 */
[----:B------:R-:W2:Y:S01]  /*00b0*/  LDC.64 R2, c[0x0][0x380] ;  /* 0x0000e000ff027b82 */ /* 0x000ea20000000a00 */
[----:B-1----:R-:W-:-:S04]  /*00c0*/  LEA.HI R0, R0, R0, RZ, 0x1 ;  /* 0x0000000000007211 */ /* 0x002fc800078f08ff */
[----:B------:R-:W-:Y:S02]  /*00d0*/  SHF.R.S32.HI R0, RZ, 0x1, R0 ;  /* 0x00000001ff007819 */ /* 0x000fe40000011400 */
[----:B0-----:R-:W-:Y:S02]  /*00e0*/  ISETP.LT.AND P0, PT, R7, UR4, PT ;  /* 0x0000000407007c0c */ /* 0x001fe4000bf01270 */
[----:B----4-:R-:W-:Y:S01]  /*00f0*/  ISETP.LE.AND P1, PT, R0, UR5, PT ;  /* 0x0000000500007c0c */ /* 0x010fe2000bf23270 */
[----:B-----5:R-:W-:Y:S02]  /*0100*/  IMAD R5, R4, UR5, R7 ;  /* 0x0000000504057c24 */ /* 0x020fe4000f8e0207 */
[----:B------:R-:W-:Y:S02]  /*0110*/  IMAD.MOV.U32 R4, RZ, RZ, 0xff ;  /* 0x000000ffff047424 */ /* 0x000fe400078e00ff */
[----:B--2---:R-:W-:-:S03]  /*0120*/  IMAD.WIDE R2, R5, 0x3, R2 ;  /* 0x0000000305027825 */ /* 0x004fc600078e0202 */
[----:B------:R-:W-:Y:S02]  /*0130*/  PRMT R5, R4, 0x7610, R5 ;  /* 0x0000761004057816 */ /* 0x000fe40000000005 */
[----:B------:R-:W-:-:S03]  /*0140*/  PRMT R4, RZ, 0x7610, R4 ;  /* 0x00007610ff047816 */ /* 0x000fc60000000004 */
[----:B---3--:R-:W-:Y:S05]  /*0150*/  @!P1 BRA P0, `(.L_x_1) ;  /* 0x0000000000349947 */ /* 0x008fea0000000000 */
[----:B------:R-:W-:Y:S01]  /*0160*/  ISETP.GT.AND P1, PT, R7, UR4, !P1 ;  /* 0x0000000407007c0c */ /* 0x000fe2000cf24270 */
[----:B------:R-:W-:Y:S01]  /*0170*/  IMAD.MOV.U32 R4, RZ, RZ, 0xff ;  /* 0x000000ffff047424 */ /* 0x000fe200078e00ff */
[----:B------:R-:W-:-:S11]  /*0180*/  PRMT R5, RZ, 0x7610, R5 ;  /* 0x00007610ff057816 */ /* 0x000fd60000000005 */
[----:B------:R-:W-:Y:S01]  /*0190*/  @!P1 ISETP.LT.AND P0, PT, R0, UR5, PT ;  /* 0x0000000500009c0c */ /* 0x000fe2000bf01270 */
[----:B------:R-:W-:-:S03]  /*01a0*/  @!P1 IMAD.MOV.U32 R0, RZ, RZ, RZ ;  /* 0x000000ffff009224 */ /* 0x000fc600078e00ff */
[----:B------:R-:W-:Y:S02]  /*01b0*/  @!P1 ISETP.LT.AND P2, PT, R7, UR4, P0 ;  /* 0x0000000407009c0c */ /* 0x000fe40008741270 */
[----:B------:R-:W-:Y:S02]  /*01c0*/  PLOP3.LUT P0, PT, PT, PT, PT, 0x80, 0x8 ;  /* 0x000000000008781c */ /* 0x000fe40003f0f070 */
[----:B------:R-:W-:Y:S02]  /*01d0*/  @!P1 PLOP3.LUT P0, PT, P2, PT, PT, 0x80, 0x8 ;  /* 0x000000000008981c */ /* 0x000fe4000170f070 */
[----:B------:R-:W-:-:S04]  /*01e0*/  @!P1 SEL R7, RZ, 0xffffffff, !P2 ;  /* 0xffffffffff079807 */ /* 0x000fc80005000000 */
[C---:B------:R-:W-:Y:S02]  /*01f0*/  @!P1 PRMT R5, R7.reuse, 0x7610, R5 ;  /* 0x0000761007059816 */ /* 0x040fe40000000005 */
[----:B------:R-:W-:-:S05]  /*0200*/  @!P1 PRMT R4, R7, 0x7610, R4 ;  /* 0x0000761007049816 */ /* 0x000fca0000000004 */
[----:B------:R-:W-:-:S05]  /*0210*/  @!P0 IMAD.MOV R0, RZ, RZ, -0x1 ;  /* 0xffffffffff008424 */ /* 0x000fca00078e02ff */
[----:B------:R-:W-:-:S07]  /*0220*/  @!P1 PRMT R6, R0, 0x7610, R6 ;  /* 0x0000761000069816 */ /* 0x000fce0000000006 */
.L_x_1:
[----:B------:R-:W-:Y:S05]  /*0230*/  BSYNC.RECONVERGENT B0 ;  /* 0x0000000000007941 */ /* 0x000fea0003800200 */
.L_x_0:
[----:B------:R-:W-:Y:S04]  /*0240*/  STG.E.U8 desc[UR6][R2.64], R5 ;  /* 0x0000000502007986 */ /* 0x000fe8000c101106 */
[----:B------:R-:W-:Y:S04]  /*0250*/  STG.E.U8 desc[UR6][R2.64+0x1], R4 ;  /* 0x0000010402007986 */ /* 0x000fe8000c101106 */
[----:B------:R-:W-:Y:S01]  /*0260*/  STG.E.U8 desc[UR6][R2.64+0x2], R6 ;  /* 0x0000020602007986 */ /* 0x000fe2000c101106 */
[----:B------:R-:W-:Y:S05]  /*0270*/  EXIT ;  /* 0x000000000000794d */ /* 0x000fea0003800000 */
.L_x_2:
[----:B------:R-:W-:-:S00]  /*0280*/  BRA `(.L_x_2) ;  /* 0xfffffffc00fc7947 */ /* 0x000fc0000383ffff */
[----:B------:R-:W-:-:S00]  /*0290*/  NOP ;  /* 0x0000000000007918 */ /* 0x000fc00000000000 */
        /* <DEDUP_REMOVED lines=14> */
.L_x_3:


//--------------------- .nv.shared.reserved.0     --------------------------
	.section	.nv.shared.reserved.0,"aw",@nobits
	.weak		__nv_reservedSMEM_offset_0_alias
	.size		__nv_reservedSMEM_offset_0_alias, 0, 64
	.other		__nv_reservedSMEM_offset_0_alias,@"STO_CUDA_RESERVED_SHARED STV_DEFAULT"
__nv_reservedSMEM_offset_0_alias:
	.zero		0
	.zero		64


//--------------------- .nv.constant0._Z10YourkernelP6uchar3fii --------------------------
	.section	.nv.constant0._Z10YourkernelP6uchar3fii,"a",@progbits
	.sectionflags	@""
	.align	4
.nv.constant0._Z10YourkernelP6uchar3fii:
	.zero		916


//--------------------- SYMBOLS --------------------------

	.type		.nv.reservedSmem.offset0,@object
	.size		.nv.reservedSmem.offset0,0x4
